def gluon_mma(
    a_ptr,
    b_ptr,
    c_ptr,
    M: gl.constexpr,
    N: gl.constexpr,
    K: gl.constexpr,
    BLK_A: gl.constexpr,
    BLK_B: gl.constexpr,
    SHARED_A: gl.constexpr,
    SHARED_B: gl.constexpr,
    ACC_LAYOUT: gl.constexpr,
    TMEM_LAYOUT: gl.constexpr,
    USE_TCGEN05: gl.constexpr,
    IS_ASYNC: gl.constexpr,
):
    offs_m = gl.arange(0, M, layout=gl.SliceLayout(1, BLK_A))
    offs_ka = gl.arange(0, K, layout=gl.SliceLayout(0, BLK_A))
    offs_kb = gl.arange(0, K, layout=gl.SliceLayout(1, BLK_B))
    offs_n = gl.arange(0, N, layout=gl.SliceLayout(0, BLK_B))
    a = gl.load(a_ptr + offs_m[:, None] * K + offs_ka[None, :])
    b = gl.load(b_ptr + offs_kb[:, None] * N + offs_n[None, :])
    a_smem = gl.allocate_shared_memory(a.dtype, [M, K], SHARED_A, a)
    b_smem = gl.allocate_shared_memory(b.dtype, [K, N], SHARED_B, b)

    if USE_TCGEN05:
        fence_async_shared()
        bar = gl.allocate_shared_memory(gl.int64, [1], mbarrier.MBarrierLayout())
        mbarrier.init(bar, count=1)
        acc_tmem = allocate_tensor_memory(gl.float32, [M, N], TMEM_LAYOUT)
        tcgen05_mma(a_smem, b_smem, acc_tmem, use_acc=False)
        tcgen05_commit(bar)
        mbarrier.wait(bar, phase=0)
        mbarrier.invalidate(bar)
        acc = acc_tmem.load(ACC_LAYOUT)
    else:
        acc = gl.zeros([M, N], dtype=gl.float32, layout=ACC_LAYOUT)
        acc = hopper.warpgroup_mma(a_smem, b_smem, acc, is_async=IS_ASYNC)
        if IS_ASYNC:
            acc = hopper.warpgroup_mma_wait(num_outstanding=0, deps=[acc])

    out_layout: gl.constexpr = gl.BlockedLayout(
        [1, 1], [1, 32], [gl.num_warps(), 1], [1, 0]
    )
    acc = gl.convert_layout(acc, out_layout)
    offs_cm = gl.arange(0, M, layout=gl.SliceLayout(1, out_layout))
    offs_cn = gl.arange(0, N, layout=gl.SliceLayout(0, out_layout))
    gl.store(c_ptr + offs_cm[:, None] * N + offs_cn[None, :], acc)

# config = {"BLOCK_K": 64, "BLOCK_M": 64, "BLOCK_N": 64, "arch": "sm_100", "dtype": "fp16", "is_async": 1, "num_warps": 4}
# arch = sm_100


// ===== COMPILED SASS (sm_100a) =====

	.target	sm_100a

	.elftype	@"ET_EXEC"


//--------------------- .note.nv.tkinfo           --------------------------
	.section	.note.nv.tkinfo,"",@"SHT_NOTE"
	.sectionflags	@"SHF_NOTE_NV_TKINFO"
	.tkinfo
        /*0018*/ 	.word	0x00000081
        /*0030*/ 	.string	""
        /*0030*/ 	.string	"ptxas-blackwell"
        /*0030*/ 	.string	"Cuda compilation tools, release 12.9, V12.9.86"
        /*0030*/ 	.string	"Build cuda_12.9.r12.9/compiler.36037853_0"
        /*0030*/ 	.string	"-v  -suppress-debug-info  -lineinfo  -arch sm_100a "



//--------------------- .note.nv.cuver            --------------------------
	.section	.note.nv.cuver,"",@"SHT_NOTE"
	.sectionflags	@"SHF_NOTE_NV_CUVER"
        /*0018*/ 	.short	0x0001
        /*001a*/ 	.short	0x0064
        /*001c*/ 	.short	0x0001
        /*001e*/ 	.short	0x0000
        /*0020*/ 	.short	0x0001
        /*0022*/ 	.short	0x0000


//--------------------- .nv.info                  --------------------------
	.section	.nv.info,"",@"SHT_CUDA_INFO"
	.align	4


	//----- nvinfo : EIATTR_REGCOUNT
	.align		4
        /*0000*/ 	.byte	0x04, 0x2f
        /*0002*/ 	.short	(.L_4 - .L_3)
	.align		4
.L_3:
        /*0004*/ 	.word	index@(gluon_mma)
        /*0008*/ 	.word	0x00000038


	//----- nvinfo : EIATTR_FRAME_SIZE
	.align		4
.L_4:
        /*000c*/ 	.byte	0x04, 0x11
        /*000e*/ 	.short	(.L_6 - .L_5)
	.align		4
.L_5:
        /*0010*/ 	.word	index@($__internal_2_$__cuda_sm10x_tcgen05_guardrail_trap_unallocated_columns_being_dealloced)
        /*0014*/ 	.word	0x00000000


	//----- nvinfo : EIATTR_FRAME_SIZE
	.align		4
.L_6:
        /*0018*/ 	.byte	0x04, 0x11
        /*001a*/ 	.short	(.L_8 - .L_7)
	.align		4
.L_7:
        /*001c*/ 	.word	index@($__internal_1_$__cuda_sm10x_tcgen05_guardrail_trap_phase_invalid_during_alloc)
        /*0020*/ 	.word	0x00000000


	//----- nvinfo : EIATTR_FRAME_SIZE
	.align		4
.L_8:
        /*0024*/ 	.byte	0x04, 0x11
        /*0026*/ 	.short	(.L_10 - .L_9)
	.align		4
.L_9:
        /*0028*/ 	.word	index@($__internal_0_$__cuda_sm10x_tcgen05_guardrail_trap_col_being_dealloced_not_returned_by_alloc)
        /*002c*/ 	.word	0x00000000


	//----- nvinfo : EIATTR_FRAME_SIZE
	.align		4
.L_10:
        /*0030*/ 	.byte	0x04, 0x11
        /*0032*/ 	.short	(.L_12 - .L_11)
	.align		4
.L_11:
        /*0034*/ 	.word	index@(gluon_mma)
        /*0038*/ 	.word	0x00000000


	//----- nvinfo : EIATTR_MIN_STACK_SIZE
	.align		4
.L_12:
        /*003c*/ 	.byte	0x04, 0x12
        /*003e*/ 	.short	(.L_14 - .L_13)
	.align		4
.L_13:
        /*0040*/ 	.word	index@(gluon_mma)
        /*0044*/ 	.word	0x00000000
.L_14:


//--------------------- .nv.info.gluon_mma        --------------------------
	.section	.nv.info.gluon_mma,"",@"SHT_CUDA_INFO"
	.sectionflags	@""
	.align	4


	//----- nvinfo : EIATTR_CUDA_API_VERSION
	.align		4
        /*0000*/ 	.byte	0x04, 0x37
        /*0002*/ 	.short	(.L_16 - .L_15)
.L_15:
        /*0004*/ 	.word	0x00000081


	//----- nvinfo : EIATTR_KPARAM_INFO
	.align		4
.L_16:
        /*0008*/ 	.byte	0x04, 0x17
        /*000a*/ 	.short	(.L_18 - .L_17)
.L_17:
        /*000c*/ 	.word	0x00000000
        /*0010*/ 	.short	0x0004
        /*0012*/ 	.short	0x0020
        /*0014*/ 	.byte	0x00, 0xf4, 0x21, 0x00


	//----- nvinfo : EIATTR_KPARAM_INFO
	.align		4
.L_18:
        /*0018*/ 	.byte	0x04, 0x17
        /*001a*/ 	.short	(.L_20 - .L_19)
.L_19:
        /*001c*/ 	.word	0x00000000
        /*0020*/ 	.short	0x0003
        /*0022*/ 	.short	0x0018
        /*0024*/ 	.byte	0x00, 0xf4, 0x21, 0x00


	//----- nvinfo : EIATTR_KPARAM_INFO
	.align		4
.L_20:
        /*0028*/ 	.byte	0x04, 0x17
        /*002a*/ 	.short	(.L_22 - .L_21)
.L_21:
        /*002c*/ 	.word	0x00000000
        /*0030*/ 	.short	0x0002
        /*0032*/ 	.short	0x0010
        /*0034*/ 	.byte	0x00, 0xf4, 0x21, 0x00


	//----- nvinfo : EIATTR_KPARAM_INFO
	.align		4
.L_22:
        /*0038*/ 	.byte	0x04, 0x17
        /*003a*/ 	.short	(.L_24 - .L_23)
.L_23:
        /*003c*/ 	.word	0x00000000
        /*0040*/ 	.short	0x0001
        /*0042*/ 	.short	0x0008
        /*0044*/ 	.byte	0x00, 0xf4, 0x21, 0x00


	//----- nvinfo : EIATTR_KPARAM_INFO
	.align		4
.L_24:
        /*0048*/ 	.byte	0x04, 0x17
        /*004a*/ 	.short	(.L_26 - .L_25)
.L_25:
        /*004c*/ 	.word	0x00000000
        /*0050*/ 	.short	0x0000
        /*0052*/ 	.short	0x0000
        /*0054*/ 	.byte	0x00, 0xf4, 0x21, 0x00


	//----- nvinfo : EIATTR_AT_ENTRY_FRAGMENTS
	.align		4
.L_26:
        /*0058*/ 	.byte	0x04, 0x4f
        /*005a*/ 	.short	(.L_28 - .L_27)


	//   ....[0]....
.L_27:
        /*005c*/ 	.word	0x00000004


	//----- nvinfo : EIATTR_RESERVED_SMEM_USED
	.align		4
.L_28:
        /*0060*/ 	.byte	0x01, 0x41
	.zero		2


	//----- nvinfo : EIATTR_SPARSE_MMA_MASK
	.align		4
        /*0064*/ 	.byte	0x03, 0x50
        /*0066*/ 	.short	0x0000


	//----- nvinfo : EIATTR_TCGEN05_1CTA_USED
	.align		4
        /*0068*/ 	.byte	0x01, 0x51
	.zero		2


	//----- nvinfo : EIATTR_MAXREG_COUNT
	.align		4
        /*006c*/ 	.byte	0x03, 0x1b
        /*006e*/ 	.short	0x00ff


	//----- nvinfo : EIATTR_NUM_BARRIERS
	.align		4
        /*0070*/ 	.byte	0x02, 0x4c
        /*0072*/ 	.byte	0x01
	.zero		1


	//----- nvinfo : EIATTR_INT_WARP_WIDE_INSTR_OFFSETS
	.align		4
        /*0074*/ 	.byte	0x04, 0x31
        /*0076*/ 	.short	(.L_30 - .L_29)


	//   ....[0]....
.L_29:
        /*0078*/ 	.word	0x00000b40


	//   ....[1]....
        /*007c*/ 	.word	0x00000b90


	//   ....[2]....
        /*0080*/ 	.word	0x000010d0


	//   ....[3]....
        /*0084*/ 	.word	0x000010e0


	//   ....[4]....
        /*0088*/ 	.word	0x00001850


	//   ....[5]....
        /*008c*/ 	.word	0x000018a0


	//----- nvinfo : EIATTR_COOP_GROUP_MASK_REGIDS
	.align		4
.L_30:
        /*0090*/ 	.byte	0x04, 0x29
        /*0092*/ 	.short	(.L_32 - .L_31)


	//   ....[0]....
.L_31:
        /*0094*/ 	.word	0xffffffff


	//   ....[1]....
        /*0098*/ 	.word	0xffffffff


	//   ....[2]....
        /*009c*/ 	.word	0xffffffff


	//   ....[3]....
        /*00a0*/ 	.word	0xffffffff


	//----- nvinfo : EIATTR_COOP_GROUP_INSTR_OFFSETS
	.align		4
.L_32:
        /*00a4*/ 	.byte	0x04, 0x28
        /*00a6*/ 	.short	(.L_34 - .L_33)


	//   ....[0]....
.L_33:
        /*00a8*/ 	.word	0x00000050


	//   ....[1]....
        /*00ac*/ 	.word	0x00000310


	//   ....[2]....
        /*00b0*/ 	.word	0x000016e0


	//   ....[3]....
        /*00b4*/ 	.word	0x00001950


	//----- nvinfo : EIATTR_VRC_CTA_INIT_COUNT
	.align		4
.L_34:
        /*00b8*/ 	.byte	0x02, 0x4a
        /*00ba*/ 	.byte	0x80
	.zero		1


	//----- nvinfo : EIATTR_MBARRIER_INSTR_OFFSETS
	.align		4
        /*00bc*/ 	.byte	0x04, 0x39
        /*00be*/ 	.short	(.L_36 - .L_35)


	//   ....[0]....
.L_35:
        /*00c0*/ 	.word	0x00000e40
        /*00c4*/ 	.word	0x000000ff
        /*00c8*/ 	.word	0x00004000
        /*00cc*/ 	.short	0x0100
        /*00ce*/ 	.byte	0x0c
	.zero		1


	//   ....[1]....
        /*00d0*/ 	.word	0x00001160
        /*00d4*/ 	.word	0x000000ff
        /*00d8*/ 	.word	0x00004000
        /*00dc*/ 	.short	0x010a
        /*00de*/ 	.byte	0x0c
	.zero		1


	//   ....[2]....
        /*00e0*/ 	.word	0x00001290
        /*00e4*/ 	.word	0x000000ff
        /*00e8*/ 	.word	0x00004000
        /*00ec*/ 	.short	0x0108
        /*00ee*/ 	.byte	0x0c
	.zero		1


	//   ....[3]....
        /*00f0*/ 	.word	0x00001970
        /*00f4*/ 	.word	0x000000ff
        /*00f8*/ 	.word	0x00004000
        /*00fc*/ 	.short	0x010a
        /*00fe*/ 	.byte	0x0c
	.zero		1


	//----- nvinfo : EIATTR_NUM_MBARRIERS
	.align		4
.L_36:
        /*0100*/ 	.byte	0x03, 0x38
        /*0102*/ 	.short	0x0001


	//----- nvinfo : EIATTR_EXIT_INSTR_OFFSETS
	.align		4
        /*0104*/ 	.byte	0x04, 0x1c
        /*0106*/ 	.short	(.L_38 - .L_37)


	//   ....[0]....
.L_37:
        /*0108*/ 	.word	0x00001960


	//----- nvinfo : EIATTR_REQNTID
	.align		4
.L_38:
        /*010c*/ 	.byte	0x04, 0x10
        /*010e*/ 	.short	(.L_40 - .L_39)
.L_39:
        /*0110*/ 	.word	0x00000080
        /*0114*/ 	.word	0x00000001
        /*0118*/ 	.word	0x00000001


	//----- nvinfo : EIATTR_CRS_STACK_SIZE
	.align		4
.L_40:
        /*011c*/ 	.byte	0x04, 0x1e
        /*011e*/ 	.short	(.L_42 - .L_41)
.L_41:
        /*0120*/ 	.word	0x00000000


	//----- nvinfo : EIATTR_CBANK_PARAM_SIZE
	.align		4
.L_42:
        /*0124*/ 	.byte	0x03, 0x19
        /*0126*/ 	.short	0x0028


	//----- nvinfo : EIATTR_PARAM_CBANK
	.align		4
        /*0128*/ 	.byte	0x04, 0x0a
        /*012a*/ 	.short	(.L_44 - .L_43)
	.align		4
.L_43:
        /*012c*/ 	.word	index@(.nv.constant0.gluon_mma)
        /*0130*/ 	.short	0x0380
        /*0132*/ 	.short	0x0028


	//----- nvinfo : EIATTR_SW_WAR
	.align		4
.L_44:
        /*0134*/ 	.byte	0x04, 0x36
        /*0136*/ 	.short	(.L_46 - .L_45)
.L_45:
        /*0138*/ 	.word	0x00000008
.L_46:


//--------------------- .nv.compat                --------------------------
	.section	.nv.compat,"",@"SHT_CUDA_COMPAT_INFO"
	.align	4
        /*0000*/ 	.byte	0x02, 0x02, 0x02, 0x00, 0x02, 0x05, 0x05, 0x00, 0x02, 0x03, 0x00, 0x00, 0x02, 0x06, 0x01, 0x00


//--------------------- .nv.callgraph             --------------------------
	.section	.nv.callgraph,"",@"SHT_CUDA_CALLGRAPH"
	.align	4
	.sectionentsize	8
	.align		4
        /*0000*/ 	.word	0x00000000
	.align		4
        /*0004*/ 	.word	0xffffffff
	.align		4
        /*0008*/ 	.word	0x00000000
	.align		4
        /*000c*/ 	.word	0xfffffffe
	.align		4
        /*0010*/ 	.word	0x00000000
	.align		4
        /*0014*/ 	.word	0xfffffffd
	.align		4
        /*0018*/ 	.word	0x00000000
	.align		4
        /*001c*/ 	.word	0xfffffffc


//--------------------- .text.gluon_mma           --------------------------
	.section	.text.gluon_mma,"ax",@progbits
	.align	128
        .global         gluon_mma
        .type           gluon_mma,@function
        .size           gluon_mma,(.L_x_15 - gluon_mma)
        .other          gluon_mma,@"STO_CUDA_ENTRY STV_DEFAULT"
gluon_mma:
.text.gluon_mma:
[----:B------:R-:W0:Y:S01]  /*0000*/  LDC R1, c[0x0][0x37c] ;  /* 0x0000df00ff017b82 */ /* 0x000e220000000800 */
[----:B------:R-:W1:Y:S02]  /*0010*/  S2R R0, SR_TID.X ;  /* 0x0000000000007919 */ /* 0x000e640000002100 */
[----:B-1----:R-:W-:-:S13]  /*0020*/  ISETP.GE.U32.AND P1, PT, R0, 0x20, PT ;  /* 0x000000200000780c */ /* 0x002fda0003f26070 */
[----:B------:R-:W-:Y:S05]  /*0030*/  @P1 BRA `(.L_x_0) ;  /* 0x0000000000b81947 */ /* 0x000fea0003800000 */
[----:B------:R-:W1:Y:S01]  /*0040*/  S2UR UR6, SR_CgaCtaId ;  /* 0x00000000000679c3 */ /* 0x000e620000008800 */
[----:B------:R-:W-:Y:S01]  /*0050*/  NOP ;  /* 0x0000000000007918 */ /* 0x000fe20000000000 */
[----:B------:R-:W-:Y:S02]  /*0060*/  UMOV UR4, 0x40 ;  /* 0x0000004000047882 */ /* 0x000fe40000000000 */
[----:B-1----:R-:W-:-:S09]  /*0070*/  ULEA UR4, UR6, UR4, 0x18 ;  /* 0x0000000406047291 */ /* 0x002fd2000f8ec0ff */
[----:B------:R-:W1:Y:S01]  /*0080*/  LDS.U8 R2, [UR4] ;  /* 0x00000004ff027984 */ /* 0x000e620008000000 */
[----:B------:R-:W-:Y:S02]  /*0090*/  UMOV UR4, 0x400 ;  /* 0x0000040000047882 */ /* 0x000fe40000000000 */
[----:B------:R-:W-:Y:S01]  /*00a0*/  ULEA UR4, UR6, UR4, 0x18 ;  /* 0x0000000406047291 */ /* 0x000fe2000f8ec0ff */
[----:B-1----:R-:W-:-:S13]  /*00b0*/  ISETP.NE.AND P0, PT, R2, RZ, PT ;  /* 0x000000ff0200720c */ /* 0x002fda0003f05270 */
[----:B------:R-:W-:Y:S05]  /*00c0*/  @P0 BRA `(.L_x_1) ;  /* 0x00000000007c0947 */ /* 0x000fea0003800000 */
[----:B------:R-:W-:-:S13]  /*00d0*/  ELECT P0, URZ, PT ;  /* 0x0000000000ff782f */ /* 0x000fda0003800000 */
[----:B------:R-:W-:Y:S05]  /*00e0*/  @!P0 BRA `(.L_x_2) ;  /* 0x0000000000848947 */ /* 0x000fea0003800000 */
[----:B------:R-:W-:Y:S01]  /*00f0*/  UMOV UR5, 0x2 ;  /* 0x0000000200057882 */ /* 0x000fe20000000000 */
[----:B------:R-:W-:Y:S02]  /*0100*/  IMAD.MOV.U32 R5, RZ, RZ, 0x1 ;  /* 0x00000001ff057424 */ /* 0x000fe400078e00ff */
[----:B------:R-:W-:Y:S02]  /*0110*/  IMAD.MOV.U32 R3, RZ, RZ, 0x3 ;  /* 0x00000003ff037424 */ /* 0x000fe400078e00ff */
[----:B------:R-:W-:Y:S04]  /*0120*/  DEPBAR.LE SB1, 0x36 ;  /* 0x00009d800000791a */ /* 0x000fe80000000000 */
[----:B------:R-:W1:Y:S02]  /*0130*/  UTCATOMSWS.FIND_AND_SET.ALIGN UP0, UR5, UR5 ;  /* 0x00000005000575e3 */ /* 0x000e640008000800 */
[----:B-1----:R-:W-:-:S04]  /*0140*/  PLOP3.LUT P0, PT, PT, PT, UP0, 0x80, 0x8 ;  /* 0x000000000008781c */ /* 0x002fc80003f0f008 */
[----:B------:R-:W-:-:S04]  /*0150*/  SEL R2, RZ, 0xffffffff, !P0 ;  /* 0xffffffffff027807 */ /* 0x000fc80004000000 */
[----:B------:R-:W-:Y:S01]  /*0160*/  ISETP.NE.AND P0, PT, R2, RZ, PT ;  /* 0x000000ff0200720c */ /* 0x000fe20003f05270 */
[----:B------:R-:W-:-:S12]  /*0170*/  IMAD.U32 R2, RZ, RZ, UR5 ;  /* 0x00000005ff027e24 */ /* 0x000fd8000f8e00ff */
[----:B------:R-:W-:Y:S05]  /*0180*/  @P0 BRA `(.L_x_3) ;  /* 0x0000000000240947 */ /* 0x000fea0003800000 */
.L_x_4:
[----:B------:R-:W-:Y:S05]  /*0190*/  NANOSLEEP 0x64 ;  /* 0x000000640000795d */ /* 0x000fea0003800000 */
[----:B------:R-:W-:-:S05]  /*01a0*/  UMOV UR5, 0x2 ;  /* 0x0000000200057882 */ /* 0x000fca0000000000 */
[----:B------:R-:W-:Y:S04]  /*01b0*/  DEPBAR.LE SB1, 0x36 ;  /* 0x00009d800000791a */ /* 0x000fe80000000000 */
[----:B------:R-:W1:Y:S02]  /*01c0*/  UTCATOMSWS.FIND_AND_SET.ALIGN UP0, UR5, UR5 ;  /* 0x00000005000575e3 */ /* 0x000e640008000800 */
[----:B-1----:R-:W-:-:S04]  /*01d0*/  PLOP3.LUT P0, PT, PT, PT, UP0, 0x80, 0x8 ;  /* 0x000000000008781c */ /* 0x002fc80003f0f008 */
[----:B------:R-:W-:-:S04]  /*01e0*/  SEL R2, RZ, 0xffffffff, !P0 ;  /* 0xffffffffff027807 */ /* 0x000fc80004000000 */
[----:B------:R-:W-:Y:S01]  /*01f0*/  ISETP.NE.AND P0, PT, R2, RZ, PT ;  /* 0x000000ff0200720c */ /* 0x000fe20003f05270 */
[----:B------:R-:W-:-:S12]  /*0200*/  IMAD.U32 R2, RZ, RZ, UR5 ;  /* 0x00000005ff027e24 */ /* 0x000fd8000f8e00ff */
[----:B------:R-:W-:Y:S05]  /*0210*/  @!P0 BRA `(.L_x_4) ;  /* 0xfffffffc00dc8947 */ /* 0x000fea000383ffff */
.L_x_3:
[C---:B------:R-:W-:Y:S01]  /*0220*/  VIADD R4, R2.reuse, 0x10 ;  /* 0x0000001002047836 */ /* 0x040fe20000000000 */
[----:B------:R-:W-:Y:S01]  /*0230*/  UMOV UR5, 0x50 ;  /* 0x0000005000057882 */ /* 0x000fe20000000000 */
[----:B------:R-:W-:Y:S01]  /*0240*/  SHF.L.U32 R3, R3, R2, RZ ;  /* 0x0000000203037219 */ /* 0x000fe200000006ff */
[----:B------:R-:W-:Y:S01]  /*0250*/  ULEA UR5, UR6, UR5, 0x18 ;  /* 0x0000000506057291 */ /* 0x000fe2000f8ec0ff */
[----:B------:R-:W-:Y:S01]  /*0260*/  IMAD.SHL.U32 R2, R2, 0x20, RZ ;  /* 0x0000002002027824 */ /* 0x000fe200078e00ff */
[----:B------:R-:W-:-:S04]  /*0270*/  SHF.L.U32 R4, R5, R4, RZ ;  /* 0x0000000405047219 */ /* 0x000fc800000006ff */
[----:B------:R-:W-:-:S05]  /*0280*/  LOP3.LUT R3, R4, R3, RZ, 0xfc, !PT ;  /* 0x0000000304037212 */ /* 0x000fca00078efcff */
[----:B------:R1:W-:Y:S04]  /*0290*/  ATOMS.OR RZ, [UR5], R3 ;  /* 0x00000003ffff798c */ /* 0x0003e8000b000005 */
[----:B------:R1:W-:Y:S01]  /*02a0*/  STS [UR4], R2 ;  /* 0x00000002ff007988 */ /* 0x0003e20008000804 */
[----:B------:R-:W-:Y:S05]  /*02b0*/  BRA `(.L_x_2) ;  /* 0x0000000000107947 */ /* 0x000fea0003800000 */
.L_x_1:
[----:B------:R-:W-:-:S05]  /*02c0*/  IMAD.MOV.U32 R2, RZ, RZ, -0x1 ;  /* 0xffffffffff027424 */ /* 0x000fca00078e00ff */
[----:B------:R1:W-:Y:S02]  /*02d0*/  STS [UR4], R2 ;  /* 0x00000002ff007988 */ /* 0x0003e40008000804 */
[----:B-1----:R-:W-:-:S07]  /*02e0*/  MOV R2, 0x300 ;  /* 0x0000030000027802 */ /* 0x002fce0000000f00 */
[----:B0-----:R-:W-:Y:S05]  /*02f0*/  CALL.REL.NOINC `($__internal_1_$__cuda_sm10x_tcgen05_guardrail_trap_phase_invalid_during_alloc) ;  /* 0x0000001400b47944 */ /* 0x001fea0003c00000 */
.L_x_2:
[----:B------:R-:W-:Y:S05]  /*0300*/  WARPSYNC.ALL ;  /* 0x0000000000007948 */ /* 0x000fea0003800000 */
[----:B------:R-:W-:Y:S01]  /*0310*/  NOP ;  /* 0x0000000000007918 */ /* 0x000fe20000000000 */
.L_x_0:
[----:B------:R-:W2:Y:S08]  /*0320*/  S2UR UR11, SR_CgaCtaId ;  /* 0x00000000000b79c3 */ /* 0x000eb00000008800 */
[----:B------:R-:W-:Y:S01]  /*0330*/  BAR.SYNC.DEFER_BLOCKING 0x0 ;  /* 0x0000000000007b1d */ /* 0x000fe20000010000 */
[C---:B------:R-:W-:Y:S01]  /*0340*/  IMAD.SHL.U32 R11, R0.reuse, 0x2, RZ ;  /* 0x00000002000b7824 */ /* 0x040fe200078e00ff */
[----:B------:R-:W-:-:S02]  /*0350*/  LOP3.LUT R9, R0, 0x60, RZ, 0xc0, !PT ;  /* 0x0000006000097812 */ /* 0x000fc400078ec0ff */
[C---:B-1----:R-:W-:Y:S02]  /*0360*/  LOP3.LUT R3, R0.reuse, 0x1f, RZ, 0xc0, !PT ;  /* 0x0000001f00037812 */ /* 0x042fe400078ec0ff */
[----:B------:R-:W-:Y:S02]  /*0370*/  UMOV UR4, 0x400 ;  /* 0x0000040000047882 */ /* 0x000fe40000000000 */
[----:B------:R-:W1:Y:S01]  /*0380*/  LDC.64 R4, c[0x0][0x380] ;  /* 0x0000e000ff047b82 */ /* 0x000e620000000a00 */
[----:B------:R-:W3:Y:S01]  /*0390*/  LDCU.64 UR20, c[0x0][0x358] ;  /* 0x00006b00ff1477ac */ /* 0x000ee20008000a00 */
[----:B------:R-:W-:Y:S01]  /*03a0*/  LOP3.LUT R11, R11, 0xc0, RZ, 0xc0, !PT ;  /* 0x000000c00b0b7812 */ /* 0x000fe200078ec0ff */
[----:B------:R-:W-:Y:S01]  /*03b0*/  IMAD.SHL.U32 R9, R9, 0x2, RZ ;  /* 0x0000000209097824 */ /* 0x000fe200078e00ff */
[----:B--2---:R-:W-:Y:S01]  /*03c0*/  ULEA UR12, UR11, UR4, 0x18 ;  /* 0x000000040b0c7291 */ /* 0x004fe2000f8ec0ff */
[----:B------:R-:W-:Y:S02]  /*03d0*/  LOP3.LUT R2, R0, 0x1f, RZ, 0xc0, !PT ;  /* 0x0000001f00027812 */ /* 0x000fe400078ec0ff */
[----:B-1----:R-:W-:-:S06]  /*03e0*/  IMAD.WIDE.U32 R6, R11, 0x2, R4 ;  /* 0x000000020b067825 */ /* 0x002fcc00078e0004 */
[----:B------:R-:W1:Y:S01]  /*03f0*/  LDS R8, [UR12] ;  /* 0x0000000cff087984 */ /* 0x000e620008000800 */
[----:B------:R-:W-:Y:S01]  /*0400*/  LOP3.LUT R29, R0, 0x60, RZ, 0xc0, !PT ;  /* 0x00000060001d7812 */ /* 0x000fe200078ec0ff */
[----:B------:R-:W-:-:S04]  /*0410*/  IMAD.WIDE.U32 R4, R9, 0x2, R4 ;  /* 0x0000000209047825 */ /* 0x000fc800078e0004 */
[C---:B------:R-:W-:Y:S01]  /*0420*/  IMAD.WIDE.U32 R6, R3.reuse, 0x2, R6 ;  /* 0x0000000203067825 */ /* 0x040fe200078e0006 */
[----:B------:R-:W-:Y:S03]  /*0430*/  BAR.SYNC.DEFER_BLOCKING 0x0 ;  /* 0x0000000000007b1d */ /* 0x000fe60000010000 */
[----:B------:R-:W-:-:S03]  /*0440*/  IMAD.WIDE.U32 R4, R3, 0x2, R4 ;  /* 0x0000000203047825 */ /* 0x000fc600078e0004 */
[----:B---3--:R2:W5:Y:S04]  /*0450*/  LDG.E.U16 R43, desc[UR20][R6.64+0x1e40] ;  /* 0x001e4014062b7981 */ /* 0x008568000c1e1500 */
[----:B------:R3:W5:Y:S04]  /*0460*/  LDG.E.U16 R13, desc[UR20][R4.64] ;  /* 0x00000014040d7981 */ /* 0x000768000c1e1500 */
[----:B------:R3:W5:Y:S01]  /*0470*/  LDG.E.U16 R15, desc[UR20][R4.64+0x40] ;  /* 0x00004014040f7981 */ /* 0x000762000c1e1500 */
[----:B--2---:R-:W-:Y:S01]  /*0480*/  IMAD R7, R29, 0x2, R2 ;  /* 0x000000021d077824 */ /* 0x004fe200078e0202 */
[----:B------:R-:W-:-:S02]  /*0490*/  SHF.R.U32.HI R2, RZ, 0x1, R29 ;  /* 0x00000001ff027819 */ /* 0x000fc4000001161d */
[----:B------:R3:W5:Y:S01]  /*04a0*/  LDG.E.U16 R17, desc[UR20][R4.64+0x200] ;  /* 0x0002001404117981 */ /* 0x000762000c1e1500 */
[----:B------:R-:W-:Y:S01]  /*04b0*/  IMAD.SHL.U32 R7, R7, 0x2, RZ ;  /* 0x0000000207077824 */ /* 0x000fe200078e00ff */
[----:B-1----:R-:W-:Y:S02]  /*04c0*/  R2UR UR13, R8 ;  /* 0x00000000080d72ca */ /* 0x002fe400000e0000 */
[----:B------:R3:W5:Y:S04]  /*04d0*/  LDG.E.U16 R19, desc[UR20][R4.64+0x240] ;  /* 0x0002401404137981 */ /* 0x000768000c1e1500 */
[----:B------:R3:W5:Y:S01]  /*04e0*/  LDG.E.U16 R21, desc[UR20][R4.64+0x400] ;  /* 0x0004001404157981 */ /* 0x000762000c1e1500 */
[----:B------:R-:W-:-:S03]  /*04f0*/  LOP3.LUT R10, R7, R2, RZ, 0x3c, !PT ;  /* 0x00000002070a7212 */ /* 0x000fc600078e3cff */
[----:B------:R3:W5:Y:S04]  /*0500*/  LDG.E.U16 R23, desc[UR20][R4.64+0x440] ;  /* 0x0004401404177981 */ /* 0x000768000c1e1500 */
[----:B------:R3:W5:Y:S04]  /*0510*/  LDG.E.U16 R25, desc[UR20][R4.64+0x600] ;  /* 0x0006001404197981 */ /* 0x000768000c1e1500 */
[----:B------:R3:W5:Y:S01]  /*0520*/  LDG.E.U16 R27, desc[UR20][R4.64+0x640] ;  /* 0x00064014041b7981 */ /* 0x000762000c1e1500 */
[----:B------:R-:W-:Y:S05]  /*0530*/  @P1 BRA `(.L_x_5) ;  /* 0x0000000000181947 */ /* 0x000fea0003800000 */
[----:B------:R-:W-:Y:S01]  /*0540*/  ELECT P0, URZ, PT ;  /* 0x0000000000ff782f */ /* 0x000fe20003800000 */
[----:B------:R-:W-:Y:S01]  /*0550*/  IMAD.MOV.U32 R6, RZ, RZ, 0x1 ;  /* 0x00000001ff067424 */ /* 0x000fe200078e00ff */
[----:B------:R-:W-:Y:S01]  /*0560*/  UMOV UR4, 0x40 ;  /* 0x0000004000047882 */ /* 0x000fe20000000000 */
[----:B------:R-:W-:Y:S01]  /*0570*/  UVIRTCOUNT.DEALLOC.SMPOOL 0x80 ;  /* 0x000000800000784c */ /* 0x000fe20000000000 */
[----:B------:R-:W-:-:S09]  /*0580*/  ULEA UR4, UR11, UR4, 0x18 ;  /* 0x000000040b047291 */ /* 0x000fd2000f8ec0ff */
[----:B------:R1:W-:Y:S03]  /*0590*/  @P0 STS.U8 [UR4], R6 ;  /* 0x00000006ff000988 */ /* 0x0003e60008000004 */
.L_x_5:
[----:B-----5:R2:W-:Y:S01]  /*05a0*/  STS.U16 [R10+UR12+0x1e00], R43 ;  /* 0x001e002b0a007988 */ /* 0x0205e2000800040c */
[----:B-1----:R-:W1:Y:S03]  /*05b0*/  LDC.64 R6, c[0x0][0x388] ;  /* 0x0000e200ff067b82 */ /* 0x002e660000000a00 */
[----:B------:R4:W-:Y:S04]  /*05c0*/  STS.U16 [R10+UR12], R13 ;  /* 0x0000000d0a007988 */ /* 0x0009e8000800040c */
[----:B---3--:R-:W3:Y:S04]  /*05d0*/  LDG.E.U16 R29, desc[UR20][R4.64+0x800] ;  /* 0x00080014041d7981 */ /* 0x008ee8000c1e1500 */
[----:B------:R-:W3:Y:S04]  /*05e0*/  LDG.E.U16 R31, desc[UR20][R4.64+0x840] ;  /* 0x00084014041f7981 */ /* 0x000ee8000c1e1500 */
[----:B------:R-:W3:Y:S04]  /*05f0*/  LDG.E.U16 R33, desc[UR20][R4.64+0xa00] ;  /* 0x000a001404217981 */ /* 0x000ee8000c1e1500 */
[----:B------:R-:W3:Y:S04]  /*0600*/  LDG.E.U16 R35, desc[UR20][R4.64+0xa40] ;  /* 0x000a401404237981 */ /* 0x000ee8000c1e1500 */
[----:B------:R-:W3:Y:S04]  /*0610*/  LDG.E.U16 R37, desc[UR20][R4.64+0xc00] ;  /* 0x000c001404257981 */ /* 0x000ee8000c1e1500 */
[----:B------:R-:W3:Y:S04]  /*0620*/  LDG.E.U16 R39, desc[UR20][R4.64+0xc40] ;  /* 0x000c401404277981 */ /* 0x000ee8000c1e1500 */
[----:B------:R-:W3:Y:S04]  /*0630*/  LDG.E.U16 R41, desc[UR20][R4.64+0xe00] ;  /* 0x000e001404297981 */ /* 0x000ee8000c1e1500 */
[----:B--2---:R-:W2:Y:S04]  /*0640*/  LDG.E.U16 R43, desc[UR20][R4.64+0xe40] ;  /* 0x000e4014042b7981 */ /* 0x004ea8000c1e1500 */
[----:B------:R-:W2:Y:S04]  /*0650*/  LDG.E.U16 R45, desc[UR20][R4.64+0x1000] ;  /* 0x00100014042d7981 */ /* 0x000ea8000c1e1500 */
        /* <DEDUP_REMOVED lines=8> */
[----:B----4-:R-:W4:Y:S01]  /*06e0*/  LDG.E.U16 R13, desc[UR20][R4.64+0x1e00] ;  /* 0x001e0014040d7981 */ /* 0x010f22000c1e1500 */
[----:B-1----:R-:W-:-:S03]  /*06f0*/  IMAD.WIDE.U32 R8, R9, 0x2, R6 ;  /* 0x0000000209087825 */ /* 0x002fc600078e0006 */
[----:B------:R1:W-:Y:S01]  /*0700*/  STS.U16 [R10+UR12+0x240], R17 ;  /* 0x000240110a007988 */ /* 0x0003e2000800040c */
[----:B------:R-:W-:-:S03]  /*0710*/  IMAD.WIDE.U32 R6, R11, 0x2, R6 ;  /* 0x000000020b067825 */ /* 0x000fc600078e0006 */
[----:B------:R0:W-:Y:S01]  /*0720*/  STS.U16 [R10+UR12+0x40], R15 ;  /* 0x0000400f0a007988 */ /* 0x0001e2000800040c */
[----:B------:R-:W-:-:S03]  /*0730*/  IMAD.WIDE.U32 R8, R3, 0x2, R8 ;  /* 0x0000000203087825 */ /* 0x000fc600078e0008 */
[----:B------:R0:W-:Y:S01]  /*0740*/  STS.U16 [R10+UR12+0x200], R19 ;  /* 0x000200130a007988 */ /* 0x0001e2000800040c */
[----:B------:R-:W-:-:S03]  /*0750*/  IMAD.WIDE.U32 R6, R3, 0x2, R6 ;  /* 0x0000000203067825 */ /* 0x000fc600078e0006 */
[----:B-1----:R-:W4:Y:S04]  /*0760*/  LDG.E.U16 R17, desc[UR20][R8.64] ;  /* 0x0000001408117981 */ /* 0x002f28000c1e1500 */
[----:B------:R1:W-:Y:S04]  /*0770*/  STS.U16 [R10+UR12+0x400], R21 ;  /* 0x000400150a007988 */ /* 0x0003e8000800040c */
[----:B------:R-:W4:Y:S04]  /*0780*/  LDG.E.U16 R20, desc[UR20][R4.64+0x1840] ;  /* 0x0018401404147981 */ /* 0x000f28000c1e1500 */
[----:B------:R-:W4:Y:S04]  /*0790*/  LDG.E.U16 R22, desc[UR20][R4.64+0x1a00] ;  /* 0x001a001404167981 */ /* 0x000f28000c1e1500 */
[----:B------:R-:W4:Y:S04]  /*07a0*/  LDG.E.U16 R24, desc[UR20][R4.64+0x1a40] ;  /* 0x001a401404187981 */ /* 0x000f28000c1e1500 */
[----:B------:R-:W4:Y:S04]  /*07b0*/  LDG.E.U16 R26, desc[UR20][R4.64+0x1c00] ;  /* 0x001c0014041a7981 */ /* 0x000f28000c1e1500 */
[----:B------:R0:W-:Y:S04]  /*07c0*/  STS.U16 [R10+UR12+0x440], R23 ;  /* 0x000440170a007988 */ /* 0x0001e8000800040c */
[----:B------:R-:W4:Y:S04]  /*07d0*/  LDG.E.U16 R28, desc[UR20][R4.64+0x1c40] ;  /* 0x001c4014041c7981 */ /* 0x000f28000c1e1500 */
[----:B------:R0:W-:Y:S04]  /*07e0*/  STS.U16 [R10+UR12+0x640], R25 ;  /* 0x000640190a007988 */ /* 0x0001e8000800040c */
[----:B------:R1:W-:Y:S04]  /*07f0*/  STS.U16 [R10+UR12+0x600], R27 ;  /* 0x0006001b0a007988 */ /* 0x0003e8000800040c */
[----:B------:R-:W4:Y:S04]  /*0800*/  LDG.E.U16 R30, desc[UR20][R6.64+0x1e40] ;  /* 0x001e4014061e7981 */ /* 0x000f28000c1e1500 */
[----:B0-----:R-:W4:Y:S04]  /*0810*/  LDG.E.U16 R15, desc[UR20][R8.64+0x40] ;  /* 0x00004014080f7981 */ /* 0x001f28000c1e1500 */
[----:B------:R-:W4:Y:S04]  /*0820*/  LDG.E.U16 R3, desc[UR20][R8.64+0x200] ;  /* 0x0002001408037981 */ /* 0x000f28000c1e1500 */
[----:B------:R-:W4:Y:S04]  /*0830*/  LDG.E.U16 R5, desc[UR20][R8.64+0x240] ;  /* 0x0002401408057981 */ /* 0x000f28000c1e1500 */
[----:B------:R-:W4:Y:S04]  /*0840*/  LDG.E.U16 R11, desc[UR20][R8.64+0x400] ;  /* 0x00040014080b7981 */ /* 0x000f28000c1e1500 */
[----:B------:R-:W4:Y:S04]  /*0850*/  LDG.E.U16 R19, desc[UR20][R8.64+0x440] ;  /* 0x0004401408137981 */ /* 0x000f28000c1e1500 */
[----:B-1----:R-:W4:Y:S04]  /*0860*/  LDG.E.U16 R21, desc[UR20][R8.64+0x600] ;  /* 0x0006001408157981 */ /* 0x002f28000c1e1500 */
[----:B------:R-:W4:Y:S04]  /*0870*/  LDG.E.U16 R7, desc[UR20][R8.64+0x640] ;  /* 0x0006401408077981 */ /* 0x000f28000c1e1500 */
[----:B------:R-:W4:Y:S04]  /*0880*/  LDG.E.U16 R23, desc[UR20][R8.64+0x800] ;  /* 0x0008001408177981 */ /* 0x000f28000c1e1500 */
[----:B------:R-:W4:Y:S04]  /*0890*/  LDG.E.U16 R25, desc[UR20][R8.64+0x840] ;  /* 0x0008401408197981 */ /* 0x000f28000c1e1500 */
[----:B------:R-:W4:Y:S04]  /*08a0*/  LDG.E.U16 R27, desc[UR20][R8.64+0xa00] ;  /* 0x000a0014081b7981 */ /* 0x000f28000c1e1500 */
[----:B------:R-:W4:Y:S04]  /*08b0*/  LDG.E.U16 R4, desc[UR20][R8.64+0x1800] ;  /* 0x0018001408047981 */ /* 0x000f28000c1e1500 */
[----:B------:R-:W4:Y:S04]  /*08c0*/  LDG.E.U16 R6, desc[UR20][R8.64+0x1840] ;  /* 0x0018401408067981 */ /* 0x000f28000c1e1500 */
[----:B---3--:R0:W-:Y:S04]  /*08d0*/  STS.U16 [R10+UR12+0x800], R29 ;  /* 0x0008001d0a007988 */ /* 0x0081e8000800040c */
[----:B------:R1:W-:Y:S04]  /*08e0*/  STS.U16 [R10+UR12+0x840], R31 ;  /* 0x0008401f0a007988 */ /* 0x0003e8000800040c */
[----:B------:R3:W-:Y:S04]  /*08f0*/  STS.U16 [R10+UR12+0xa40], R33 ;  /* 0x000a40210a007988 */ /* 0x0007e8000800040c */
[----:B------:R0:W-:Y:S04]  /*0900*/  STS.U16 [R10+UR12+0xa00], R35 ;  /* 0x000a00230a007988 */ /* 0x0001e8000800040c */
[----:B------:R0:W-:Y:S04]  /*0910*/  STS.U16 [R10+UR12+0xc00], R37 ;  /* 0x000c00250a007988 */ /* 0x0001e8000800040c */
[----:B------:R0:W-:Y:S04]  /*0920*/  STS.U16 [R10+UR12+0xc40], R39 ;  /* 0x000c40270a007988 */ /* 0x0001e8000800040c */
[----:B------:R0:W-:Y:S04]  /*0930*/  STS.U16 [R10+UR12+0xe40], R41 ;  /* 0x000e40290a007988 */ /* 0x0001e8000800040c */
[----:B--2---:R2:W-:Y:S04]  /*0940*/  STS.U16 [R10+UR12+0xe00], R43 ;  /* 0x000e002b0a007988 */ /* 0x0045e8000800040c */
[----:B------:R0:W-:Y:S04]  /*0950*/  STS.U16 [R10+UR12+0x1000], R45 ;  /* 0x0010002d0a007988 */ /* 0x0001e8000800040c */
[----:B------:R0:W-:Y:S04]  /*0960*/  STS.U16 [R10+UR12+0x1040], R47 ;  /* 0x0010402f0a007988 */ /* 0x0001e8000800040c */
[----:B------:R0:W-:Y:S04]  /*0970*/  STS.U16 [R10+UR12+0x1240], R49 ;  /* 0x001240310a007988 */ /* 0x0001e8000800040c */
[----:B------:R0:W-:Y:S04]  /*0980*/  STS.U16 [R10+UR12+0x1200], R51 ;  /* 0x001200330a007988 */ /* 0x0001e8000800040c */
[----:B------:R0:W-:Y:S04]  /*0990*/  STS.U16 [R10+UR12+0x1400], R53 ;  /* 0x001400350a007988 */ /* 0x0001e8000800040c */
[----:B------:R0:W-:Y:S04]  /*09a0*/  STS.U16 [R10+UR12+0x1440], R12 ;  /* 0x0014400c0a007988 */ /* 0x0001e8000800040c */
[----:B------:R0:W-:Y:S04]  /*09b0*/  STS.U16 [R10+UR12+0x1640], R14 ;  /* 0x0016400e0a007988 */ /* 0x0001e8000800040c */
[----:B------:R0:W-:Y:S04]  /*09c0*/  STS.U16 [R10+UR12+0x1600], R16 ;  /* 0x001600100a007988 */ /* 0x0001e8000800040c */
[----:B------:R-:W-:Y:S04]  /*09d0*/  STS.U16 [R10+UR12+0x1800], R18 ;  /* 0x001800120a007988 */ /* 0x000fe8000800040c */
[----:B----4-:R4:W-:Y:S04]  /*09e0*/  STS.U16 [R10+UR12+0x1e40], R13 ;  /* 0x001e400d0a007988 */ /* 0x0109e8000800040c */
[----:B0-----:R-:W4:Y:S04]  /*09f0*/  LDG.E.U16 R29, desc[UR20][R8.64+0xa40] ;  /* 0x000a4014081d7981 */ /* 0x001f28000c1e1500 */
[----:B-1----:R-:W4:Y:S04]  /*0a00*/  LDG.E.U16 R31, desc[UR20][R8.64+0xc00] ;  /* 0x000c0014081f7981 */ /* 0x002f28000c1e1500 */
[----:B---3--:R-:W3:Y:S04]  /*0a10*/  LDG.E.U16 R33, desc[UR20][R8.64+0xc40] ;  /* 0x000c401408217981 */ /* 0x008ee8000c1e1500 */
        /* <DEDUP_REMOVED lines=13> */
[----:B----4-:R-:W4:Y:S04]  /*0af0*/  LDG.E.U16 R13, desc[UR20][R8.64+0x1c40] ;  /* 0x001c4014080d7981 */ /* 0x010f28000c1e1500 */
[----:B------:R-:W4:Y:S01]  /*0b00*/  LDG.E.U16 R18, desc[UR20][R8.64+0x1e00] ;  /* 0x001e001408127981 */ /* 0x000f22000c1e1500 */
[----:B------:R-:W-:Y:S01]  /*0b10*/  LOP3.LUT P2, RZ, R0, 0x7f, RZ, 0xc0, !PT ;  /* 0x0000007f00ff7812 */ /* 0x000fe2000784c0ff */
[----:B------:R-:W-:-:S02]  /*0b20*/  UMOV UR4, 0x1 ;  /* 0x0000000100047882 */ /* 0x000fc40000000000 */
[----:B------:R0:W-:Y:S10]  /*0b30*/  STS.U16 [R10+UR12+0x2000], R17 ;  /* 0x002000110a007988 */ /* 0x0001f4000800040c */
[----:B------:R-:W-:-:S05]  /*0b40*/  VOTEU.ALL UP0, P2 ;  /* 0x0000000000ff7886 */ /* 0x000fca0001000000 */
[----:B------:R-:W-:-:S04]  /*0b50*/  @!UP0 UIADD3 UR4, UPT, UPT, -UR4, 0x100000, URZ ;  /* 0x0010000004048890 */ /* 0x000fc8000fffe1ff */
[----:B------:R-:W-:Y:S02]  /*0b60*/  @!UP0 USHF.L.U32 UR5, UR4, 0xb, URZ ;  /* 0x0000000b04058899 */ /* 0x000fe400080006ff */
[----:B------:R-:W-:Y:S01]  /*0b70*/  @!UP0 USHF.L.U32 UR4, UR4, 0x1, URZ ;  /* 0x0000000104048899 */ /* 0x000fe200080006ff */
[----:B0-----:R-:W-:Y:S01]  /*0b80*/  SHF.R.U32.HI R17, RZ, 0x5, R0 ;  /* 0x00000005ff117819 */ /* 0x001fe20000011600 */
[----:B------:R-:W-:Y:S01]  /*0b90*/  VOTEU.ALL UP1, P2 ;  /* 0x0000000000ff7886 */ /* 0x000fe20001020000 */
[----:B------:R-:W-:Y:S02]  /*0ba0*/  STS.U16 [R10+UR12+0x1840], R20 ;  /* 0x001840140a007988 */ /* 0x000fe4000800040c */
[----:B------:R-:W-:Y:S02]  /*0bb0*/  R2UR UR10, R17 ;  /* 0x00000000110a72ca */ /* 0x000fe400000e0000 */
[----:B------:R-:W-:Y:S04]  /*0bc0*/  STS.U16 [R10+UR12+0x1a40], R22 ;  /* 0x001a40160a007988 */ /* 0x000fe8000800040c */
[----:B------:R-:W-:Y:S04]  /*0bd0*/  STS.U16 [R10+UR12+0x1a00], R24 ;  /* 0x001a00180a007988 */ /* 0x000fe8000800040c */
[----:B------:R-:W-:Y:S04]  /*0be0*/  STS.U16 [R10+UR12+0x1c00], R26 ;  /* 0x001c001a0a007988 */ /* 0x000fe8000800040c */
[----:B------:R-:W-:Y:S04]  /*0bf0*/  STS.U16 [R10+UR12+0x1c40], R28 ;  /* 0x001c401c0a007988 */ /* 0x000fe8000800040c */
[----:B------:R-:W-:Y:S04]  /*0c00*/  STS.U16 [R10+UR12+0x2040], R15 ;  /* 0x0020400f0a007988 */ /* 0x000fe8000800040c */
[----:B------:R-:W-:Y:S04]  /*0c10*/  STS.U16 [R10+UR12+0x3e00], R30 ;  /* 0x003e001e0a007988 */ /* 0x000fe8000800040c */
        /* <DEDUP_REMOVED lines=10> */
[----:B------:R1:W-:Y:S01]  /*0cc0*/  STS.U16 [R10+UR12+0x3840], R6 ;  /* 0x003840060a007988 */ /* 0x0003e2000800040c */
[----:B------:R-:W-:Y:S01]  /*0cd0*/  UISETP.NE.U32.AND UP0, UPT, UR10, URZ, UPT ;  /* 0x000000ff0a00728c */ /* 0x000fe2000bf05070 */
[----:B0-----:R-:W-:-:S02]  /*0ce0*/  LOP3.LUT R3, R0, 0x7f, RZ, 0xc0, !PT ;  /* 0x0000007f00037812 */ /* 0x001fc400078ec0ff */
[----:B------:R1:W-:Y:S04]  /*0cf0*/  STS.U16 [R10+UR12+0x2a00], R29 ;  /* 0x002a001d0a007988 */ /* 0x0003e8000800040c */
[----:B------:R1:W-:Y:S04]  /*0d00*/  STS.U16 [R10+UR12+0x2c00], R31 ;  /* 0x002c001f0a007988 */ /* 0x0003e8000800040c */
[----:B---3--:R1:W-:Y:S04]  /*0d10*/  STS.U16 [R10+UR12+0x2c40], R33 ;  /* 0x002c40210a007988 */ /* 0x0083e8000800040c */
        /* <DEDUP_REMOVED lines=13> */
[----:B----4-:R1:W-:Y:S04]  /*0df0*/  STS.U16 [R10+UR12+0x3c40], R13 ;  /* 0x003c400d0a007988 */ /* 0x0103e8000800040c */
[----:B------:R1:W-:Y:S01]  /*0e00*/  STS.U16 [R10+UR12+0x3e40], R18 ;  /* 0x003e40120a007988 */ /* 0x0003e2000800040c */
[----:B------:R0:W-:Y:S06]  /*0e10*/  MEMBAR.ALL.CTA ;  /* 0x0000000000007992 */ /* 0x0001ec0000008000 */
[----:B0-----:R-:W-:Y:S04]  /*0e20*/  FENCE.VIEW.ASYNC.S ;  /* 0x00000000000073c6 */ /* 0x001fe80000000000 */
[----:B------:R-:W0:Y:S02]  /*0e30*/  FENCE.VIEW.ASYNC.S ;  /* 0x00000000000073c6 */ /* 0x000e240000000000 */
[----:B0-----:R1:W0:Y:S02]  /*0e40*/  @!UP1 SYNCS.EXCH.64 URZ, [UR12+0x4000], UR4 ;  /* 0x004000040cff95b2 */ /* 0x0012240008000100 */
[----:B0-----:R-:W-:Y:S06]  /*0e50*/  BAR.SYNC.DEFER_BLOCKING 0x0 ;  /* 0x0000000000007b1d */ /* 0x001fec0000010000 */
[----:B-1----:R-:W-:Y:S05]  /*0e60*/  BRA.U UP0, `(.L_x_6) ;  /* 0x0000000100747547 */ /* 0x002fea000b800000 */
[----:B------:R-:W-:Y:S02]  /*0e70*/  UIADD3 UR4, UPT, UPT, UR12, 0x2000, URZ ;  /* 0x000020000c047890 */ /* 0x000fe4000fffe0ff */
[----:B------:R-:W-:Y:S02]  /*0e80*/  USHF.R.U32.HI UR6, URZ, 0x4, UR12 ;  /* 0x00000004ff067899 */ /* 0x000fe4000801160c */
[----:B------:R-:W-:Y:S02]  /*0e90*/  USHF.R.U32.HI UR4, URZ, 0x4, UR4 ;  /* 0x00000004ff047899 */ /* 0x000fe40008011604 */
[----:B------:R-:W-:Y:S02]  /*0ea0*/  USGXT.U32 UR6, UR6, 0xe ;  /* 0x0000000e0606789a */ /* 0x000fe40008000000 */
[----:B------:R-:W-:Y:S02]  /*0eb0*/  USGXT.U32 UR8, UR4, 0xe ;  /* 0x0000000e0408789a */ /* 0x000fe40008000000 */
[----:B------:R-:W-:-:S02]  /*0ec0*/  UIADD3 UR22, UP0, UPT, UR6, 0x2, URZ ;  /* 0x0000000206167890 */ /* 0x000fc4000ff1e0ff */
[----:B------:R-:W-:Y:S01]  /*0ed0*/  UIADD3 UR24, UP1, UPT, UR8, 0x80, URZ ;  /* 0x0000008008187890 */ /* 0x000fe2000ff3e0ff */
[----:B------:R-:W-:Y:S01]  /*0ee0*/  UMOV UR4, URZ ;  /* 0x000000ff00047c82 */ /* 0x000fe20008000000 */
[----:B------:R-:W-:Y:S01]  /*0ef0*/  UMOV UR26, 0x0 ;  /* 0x00000000001a7882 */ /* 0x000fe20000000000 */
[----:B------:R-:W-:Y:S02]  /*0f00*/  UIADD3.X UR23, UPT, UPT, UR4, 0x40004040, URZ, UP0, !UPT ;  /* 0x4000404004177890 */ /* 0x000fe400087fe4ff */
[----:B------:R-:W-:Y:S02]  /*0f10*/  UIADD3.X UR25, UPT, UPT, UR4, 0x40004040, URZ, UP1, !UPT ;  /* 0x4000404004197890 */ /* 0x000fe40008ffe4ff */
[----:B------:R-:W-:Y:S02]  /*0f20*/  UIADD3.64 UR4, UPT, UPT, UR22, 0x2, URZ ;  /* 0x0000000216047897 */ /* 0x000fe4000fffe0ff */
[----:B------:R-:W-:Y:S02]  /*0f30*/  UIADD3.64 UR14, UPT, UPT, UR24, 0x80, URZ ;  /* 0x00000080180e7897 */ /* 0x000fe4000fffe0ff */
[----:B------:R-:W-:-:S02]  /*0f40*/  UIADD3.64 UR16, UPT, UPT, UR22, 0x4, URZ ;  /* 0x0000000416107897 */ /* 0x000fc4000fffe0ff */
[----:B------:R-:W-:Y:S01]  /*0f50*/  UIADD3.64 UR18, UPT, UPT, UR24, 0x100, URZ ;  /* 0x0000010018127897 */ /* 0x000fe2000fffe0ff */
[----:B------:R-:W-:Y:S01]  /*0f60*/  UMOV UR27, 0x4110010 ;  /* 0x04110010001b7882 */ /* 0x000fe20000000000 */
[----:B------:R-:W-:Y:S01]  /*0f70*/  UMOV UR7, 0x40004040 ;  /* 0x4000404000077882 */ /* 0x000fe20000000000 */
[----:B------:R-:W-:Y:S01]  /*0f80*/  UMOV UR9, 0x40004040 ;  /* 0x4000404000097882 */ /* 0x000fe20000000000 */
[----:B------:R-:W-:Y:S01]  /*0f90*/  UMOV UR28, 0x0 ;  /* 0x00000000001c7882 */ /* 0x000fe20000000000 */
[----:B------:R-:W-:Y:S01]  /*0fa0*/  UMOV UR29, 0x4110010 ;  /* 0x04110010001d7882 */ /* 0x000fe20000000000 */
[----:B------:R-:W-:Y:S01]  /*0fb0*/  UMOV UR30, 0x0 ;  /* 0x00000000001e7882 */ /* 0x000fe20000000000 */
[----:B------:R-:W-:Y:S01]  /*0fc0*/  UMOV UR31, 0x4110010 ;  /* 0x04110010001f7882 */ /* 0x000fe20000000000 */
[----:B------:R0:W-:Y:S01]  /*0fd0*/  UTCHMMA gdesc[UR6], gdesc[UR8], tmem[UR13], tmem[UR26], idesc[UR27], !UPT ;  /* 0x00ff1a08060075ea */ /* 0x0001e2000f80000d */
[----:B------:R-:W-:Y:S01]  /*0fe0*/  UMOV UR32, 0x0 ;  /* 0x0000000000207882 */ /* 0x000fe20000000000 */
[----:B------:R-:W-:Y:S01]  /*0ff0*/  UMOV UR33, 0x4110010 ;  /* 0x0411001000217882 */ /* 0x000fe20000000000 */
[----:B------:R0:W-:Y:S01]  /*1000*/  UTCHMMA gdesc[UR22], gdesc[UR24], tmem[UR13], tmem[UR28], idesc[UR29], UPT ;  /* 0x00ff1c18160075ea */ /* 0x0001e2000b80000d */
[----:B------:R0:W-:Y:S01]  /*1010*/  UTCHMMA gdesc[UR4], gdesc[UR14], tmem[UR13], tmem[UR30], idesc[UR31], UPT ;  /* 0x00ff1e0e040075ea */ /* 0x0001e2000b80000d */
[----:B------:R0:W-:Y:S01]  /*1020*/  UTCHMMA gdesc[UR16], gdesc[UR18], tmem[UR13], tmem[UR32], idesc[UR33], UPT ;  /* 0x00ff2012100075ea */ /* 0x0001e2000b80000d */
[----:B------:R-:W-:Y:S01]  /*1030*/  NOP ;  /* 0x0000000000007918 */ /* 0x000fe20000000000 */
.L_x_6:
[----:B------:R-:W-:Y:S02]  /*1040*/  ELECT P0, URZ, PT ;  /* 0x0000000000ff782f */ /* 0x000fe40003800000 */
[C---:B------:R-:W-:Y:S01]  /*1050*/  LOP3.LUT R36, R0.reuse, 0x7, RZ, 0xc0, !PT ;  /* 0x0000000700247812 */ /* 0x040fe200078ec0ff */
[----:B0-----:R-:W-:Y:S01]  /*1060*/  UIADD3 UR4, UPT, UPT, UR12, 0x4000, URZ ;  /* 0x000040000c047890 */ /* 0x001fe2000fffe0ff */
[C---:B------:R-:W-:Y:S01]  /*1070*/  LOP3.LUT R4, R0.reuse, 0x10, RZ, 0xc0, !PT ;  /* 0x0000001000047812 */ /* 0x040fe200078ec0ff */
[----:B------:R-:W-:Y:S01]  /*1080*/  UMOV UR5, URZ ;  /* 0x000000ff00057c82 */ /* 0x000fe20008000000 */
[----:B------:R-:W-:Y:S01]  /*1090*/  ISETP.LT.U32.AND P0, PT, R3, 0x20, P0 ;  /* 0x000000200300780c */ /* 0x000fe20000701070 */
[----:B------:R-:W-:-:S05]  /*10a0*/  IMAD.SHL.U32 R3, R0, 0x10, RZ ;  /* 0x0000001000037824 */ /* 0x000fca00078e00ff */
[----:B------:R-:W-:-:S05]  /*10b0*/  LOP3.LUT R3, R3, 0xf0, RZ, 0xc0, !PT ;  /* 0x000000f003037812 */ /* 0x000fca00078ec0ff */
[----:B------:R-:W-:Y:S02]  /*10c0*/  IMAD R3, R36, 0x800, R3 ;  /* 0x0000080024037824 */ /* 0x000fe400078e0203 */
[----:B------:R-:W-:Y:S01]  /*10d0*/  VOTEU.ANY UP0, P0 ;  /* 0x0000000000ff7886 */ /* 0x000fe20000000100 */
[----:B------:R-:W-:Y:S01]  /*10e0*/  VOTEU.ANY UP1, P0 ;  /* 0x0000000000ff7886 */ /* 0x000fe20000020100 */
[----:B------:R-:W-:-:S03]  /*10f0*/  IMAD R38, R4, 0x40, R3 ;  /* 0x0000004004267824 */ /* 0x000fc600078e0203 */
[----:B------:R-:W-:Y:S01]  /*1100*/  @UP0 UMOV UR5, UR4 ;  /* 0x0000000400050c82 */ /* 0x000fe20008000000 */
[----:B------:R-:W-:Y:S01]  /*1110*/  USHF.L.U32 UR4, UR10, 0x15, URZ ;  /* 0x000000150a047899 */ /* 0x000fe200080006ff */
[----:B------:R0:W-:Y:S01]  /*1120*/  @UP1 UTCBAR [UR5], URZ ;  /* 0x000000ff050013e9 */ /* 0x0001e200080000ff */
[----:B------:R-:W-:Y:S02]  /*1130*/  BAR.SYNC.DEFER_BLOCKING 0x0 ;  /* 0x0000000000007b1d */ /* 0x000fe40000010000 */
[----:B------:R-:W-:-:S04]  /*1140*/  ULOP3.LUT UR4, UR4, 0x600000, URZ, 0xc0, !UPT ;  /* 0x0060000004047892 */ /* 0x000fc8000f8ec0ff */
[----:B------:R-:W-:Y:S01]  /*1150*/  UIADD3 UR4, UPT, UPT, UR13, UR4, URZ ;  /* 0x000000040d047290 */ /* 0x000fe2000fffe0ff */
[----:B------:R-:W1:Y:S02]  /*1160*/  SYNCS.PHASECHK.TRANS64.TRYWAIT P0, [UR12+0x4000], RZ ;  /* 0x004000ffff0075a7 */ /* 0x000e64000800110c */
[----:B01----:R-:W-:Y:S09]  /*1170*/  @!P0 BRA `(.L_x_7) ;  /* 0x0000000400fc8947 */ /* 0x003ff20003800000 */
.L_x_11:
[----:B------:R-:W-:Y:S01]  /*1180*/  BAR.SYNC.DEFER_BLOCKING 0x0 ;  /* 0x0000000000007b1d */ /* 0x000fe20000010000 */
[----:B------:R-:W-:Y:S02]  /*1190*/  LOP3.LUT R3, R0, 0x60, RZ, 0xc0, !PT ;  /* 0x0000006000037812 */ /* 0x000fe400078ec0ff */
[----:B------:R-:W-:-:S03]  /*11a0*/  SHF.R.S32.HI R37, RZ, 0x4, R0 ;  /* 0x00000004ff257819 */ /* 0x000fc60000011400 */
[----:B------:R-:W-:Y:S01]  /*11b0*/  IMAD R36, R3, 0x4, R36 ;  /* 0x0000000403247824 */ /* 0x000fe200078e0224 */
[----:B------:R-:W-:Y:S01]  /*11c0*/  SGXT R37, R37, 0x1 ;  /* 0x000000012525781a */ /* 0x000fe20000000200 */
[----:B------:R-:W-:Y:S01]  /*11d0*/  LDTM.16dp32bit_t0_t15.x32 R4, tmem[UR4] ;  /* 0x00000004000479ee */ /* 0x000fe20008a80000 */
[----:B------:R-:W0:Y:S01]  /*11e0*/  LDTM.16dp32bit_t16_t31.x32 R4, tmem[UR4+0x20] ;  /* 0x00002004000479ee */ /* 0x000e220008aa0000 */
[----:B------:R-:W-:Y:S01]  /*11f0*/  IMAD R38, R3, 0x8, R38 ;  /* 0x0000000803267824 */ /* 0x000fe200078e0226 */
[----:B------:R-:W1:Y:S01]  /*1200*/  LDCU.64 UR4, c[0x0][0x390] ;  /* 0x00007200ff0477ac */ /* 0x000e620008000a00 */
[----:B------:R-:W-:Y:S01]  /*1210*/  LOP3.LUT R37, R2, 0x2040, R37, 0xf8, !PT ;  /* 0x0000204002257812 */ /* 0x000fe200078ef825 */
[----:B------:R-:W-:Y:S02]  /*1220*/  IMAD.SHL.U32 R2, R0, 0x80, RZ ;  /* 0x0000008000027824 */ /* 0x000fe400078e00ff */
[----:B------:R-:W-:Y:S01]  /*1230*/  IMAD.SHL.U32 R36, R36, 0x10, RZ ;  /* 0x0000001024247824 */ /* 0x000fe200078e00ff */
[----:B------:R-:W-:-:S02]  /*1240*/  LOP3.LUT R39, R38, 0x10, RZ, 0x3c, !PT ;  /* 0x0000001026277812 */ /* 0x000fc400078e3cff */
[----:B------:R-:W-:Y:S02]  /*1250*/  LOP3.LUT R2, R2, 0x400, RZ, 0xc0, !PT ;  /* 0x0000040002027812 */ /* 0x000fe400078ec0ff */
[----:B------:R-:W-:Y:S02]  /*1260*/  LOP3.LUT R37, R37, R36, RZ, 0x3c, !PT ;  /* 0x0000002425257212 */ /* 0x000fe400078e3cff */
[C---:B------:R-:W-:Y:S02]  /*1270*/  LOP3.LUT R36, R38.reuse, 0x30, RZ, 0x3c, !PT ;  /* 0x0000003026247812 */ /* 0x040fe400078e3cff */
[----:B------:R-:W-:Y:S01]  /*1280*/  IADD3 R2, PT, PT, R37, UR12, R2 ;  /* 0x0000000c25027c10 */ /* 0x000fe2000fffe002 */
[----:B------:R-:W0:Y:S01]  /*1290*/  @!P2 SYNCS.CCTL.IV [UR12+0x4000] ;  /* 0x00400000ff00a9b1 */ /* 0x000e22000800000c */
[----:B------:R-:W-:Y:S01]  /*12a0*/  NOP ;  /* 0x0000000000007918 */ /* 0x000fe20000000000 */
[C---:B------:R-:W-:Y:S02]  /*12b0*/  LOP3.LUT R37, R38.reuse, 0x40, RZ, 0x3c, !PT ;  /* 0x0000004026257812 */ /* 0x040fe400078e3cff */
[C---:B------:R-:W-:Y:S01]  /*12c0*/  LOP3.LUT R40, R38.reuse, 0x60, RZ, 0x3c, !PT ;  /* 0x0000006026287812 */ /* 0x040fe200078e3cff */
[----:B0-----:R0:W-:Y:S04]  /*12d0*/  STS.128 [R38+UR12], R4 ;  /* 0x0000000426007988 */ /* 0x0011e80008000c0c */
[----:B------:R2:W-:Y:S01]  /*12e0*/  STS.128 [R39+UR12], R8 ;  /* 0x0000000827007988 */ /* 0x0005e20008000c0c */
[----:B0-----:R-:W-:-:S02]  /*12f0*/  LOP3.LUT R4, R38, 0x20, RZ, 0x3c, !PT ;  /* 0x0000002026047812 */ /* 0x001fc400078e3cff */
[----:B--2---:R-:W-:-:S03]  /*1300*/  LOP3.LUT R39, R38, 0x50, RZ, 0x3c, !PT ;  /* 0x0000005026277812 */ /* 0x004fc600078e3cff */
[----:B------:R0:W-:Y:S01]  /*1310*/  STS.128 [R4+UR12], R12 ;  /* 0x0000000c04007988 */ /* 0x0001e20008000c0c */
[----:B------:R-:W-:-:S03]  /*1320*/  LOP3.LUT R38, R38, 0x70, RZ, 0x3c, !PT ;  /* 0x0000007026267812 */ /* 0x000fc600078e3cff */
[----:B------:R2:W-:Y:S04]  /*1330*/  STS.128 [R36+UR12], R16 ;  /* 0x0000001024007988 */ /* 0x0005e80008000c0c */
[----:B------:R3:W-:Y:S04]  /*1340*/  STS.128 [R37+UR12], R20 ;  /* 0x0000001425007988 */ /* 0x0007e80008000c0c */
[----:B------:R-:W-:Y:S04]  /*1350*/  STS.128 [R39+UR12], R24 ;  /* 0x0000001827007988 */ /* 0x000fe80008000c0c */
[----:B------:R-:W-:Y:S01]  /*1360*/  STS.128 [R40+UR12], R28 ;  /* 0x0000001c28007988 */ /* 0x000fe20008000c0c */
[----:B0-----:R-:W-:Y:S01]  /*1370*/  LOP3.LUT R13, R0, 0x1f, RZ, 0xc0, !PT ;  /* 0x0000001f000d7812 */ /* 0x001fe200078ec0ff */
[----:B------:R-:W-:-:S02]  /*1380*/  IMAD.SHL.U32 R12, R3, 0x2, RZ ;  /* 0x00000002030c7824 */ /* 0x000fc400078e00ff */
[----:B------:R0:W-:Y:S01]  /*1390*/  STS.128 [R38+UR12], R32 ;  /* 0x0000002026007988 */ /* 0x0001e20008000c0c */
[----:B------:R-:W-:Y:S02]  /*13a0*/  IMAD.SHL.U32 R0, R0, 0x2, RZ ;  /* 0x0000000200007824 */ /* 0x000fe400078e00ff */
[----:B------:R-:W-:Y:S01]  /*13b0*/  IMAD.SHL.U32 R3, R13, 0x4, RZ ;  /* 0x000000040d037824 */ /* 0x000fe200078e00ff */
[----:B------:R-:W-:Y:S01]  /*13c0*/  BAR.SYNC.DEFER_BLOCKING 0x0 ;  /* 0x0000000000007b1d */ /* 0x000fe20000010000 */
[----:B--2---:R-:W-:Y:S01]  /*13d0*/  IMAD.SHL.U32 R36, R12, 0x4, RZ ;  /* 0x000000040c247824 */ /* 0x004fe200078e00ff */
[----:B------:R-:W-:-:S04]  /*13e0*/  LOP3.LUT R0, R0, 0xc0, RZ, 0xc0, !PT ;  /* 0x000000c000007812 */ /* 0x000fc800078ec0ff */
[----:B-1----:R-:W-:-:S04]  /*13f0*/  IADD3 R36, P0, P2, R3, UR4, R36 ;  /* 0x0000000403247c10 */ /* 0x002fc8000fa1e024 */
[----:B---3--:R-:W-:Y:S01]  /*1400*/  IADD3.X R37, PT, PT, RZ, UR5, RZ, P0, P2 ;  /* 0x00000005ff257c10 */ /* 0x008fe200087e44ff */
[----:B0-----:R-:W-:-:S05]  /*1410*/  IMAD.SHL.U32 R38, R0, 0x4, RZ ;  /* 0x0000000400267824 */ /* 0x001fca00078e00ff */
[----:B------:R-:W-:-:S04]  /*1420*/  IADD3 R38, P0, P2, R3, UR4, R38 ;  /* 0x0000000403267c10 */ /* 0x000fc8000fa1e026 */
[----:B------:R-:W-:Y:S01]  /*1430*/  IADD3.X R39, PT, PT, RZ, UR5, RZ, P0, P2 ;  /* 0x00000005ff277c10 */ /* 0x000fe200087e44ff */
[----:B------:R-:W0:Y:S04]  /*1440*/  LDSM.16.M88.4 R4, [R2] ;  /* 0x000000000204783b */ /* 0x000e280000000200 */
[----:B------:R-:W1:Y:S04]  /*1450*/  LDSM.16.M88.4 R8, [R2+0x80] ;  /* 0x000080000208783b */ /* 0x000e680000000200 */
[----:B------:R-:W2:Y:S04]  /*1460*/  LDSM.16.M88.4 R12, [R2+0x100] ;  /* 0x00010000020c783b */ /* 0x000ea80000000200 */
[----:B------:R-:W3:Y:S04]  /*1470*/  LDSM.16.M88.4 R24, [R2+0x180] ;  /* 0x000180000218783b */ /* 0x000ee80000000200 */
[----:B------:R-:W4:Y:S04]  /*1480*/  LDSM.16.M88.4 R20, [R2+0x200] ;  /* 0x000200000214783b */ /* 0x000f280000000200 */
[----:B------:R-:W5:Y:S04]  /*1490*/  LDSM.16.M88.4 R16, [R2+0x280] ;  /* 0x000280000210783b */ /* 0x000f680000000200 */
[----:B------:R-:W2:Y:S04]  /*14a0*/  LDSM.16.M88.4 R28, [R2+0x300] ;  /* 0x00030000021c783b */ /* 0x000ea80000000200 */
[----:B------:R-:W2:Y:S04]  /*14b0*/  LDSM.16.M88.4 R32, [R2+0x380] ;  /* 0x000380000220783b */ /* 0x000ea80000000200 */
[----:B0-----:R0:W-:Y:S04]  /*14c0*/  STG.E desc[UR20][R36.64], R4 ;  /* 0x0000000424007986 */ /* 0x0011e8000c101914 */
[----:B------:R0:W-:Y:S04]  /*14d0*/  STG.E desc[UR20][R36.64+0x80], R5 ;  /* 0x0000800524007986 */ /* 0x0001e8000c101914 */
[----:B------:R0:W-:Y:S04]  /*14e0*/  STG.E desc[UR20][R36.64+0x400], R6 ;  /* 0x0004000624007986 */ /* 0x0001e8000c101914 */
[----:B------:R0:W-:Y:S04]  /*14f0*/  STG.E desc[UR20][R36.64+0x480], R7 ;  /* 0x0004800724007986 */ /* 0x0001e8000c101914 */
[----:B-1----:R0:W-:Y:S04]  /*1500*/  STG.E desc[UR20][R36.64+0x800], R8 ;  /* 0x0008000824007986 */ /* 0x0021e8000c101914 */
[----:B------:R0:W-:Y:S04]  /*1510*/  STG.E desc[UR20][R36.64+0x880], R9 ;  /* 0x0008800924007986 */ /* 0x0001e8000c101914 */
[----:B------:R0:W-:Y:S04]  /*1520*/  STG.E desc[UR20][R36.64+0xc00], R10 ;  /* 0x000c000a24007986 */ /* 0x0001e8000c101914 */
[----:B------:R0:W-:Y:S04]  /*1530*/  STG.E desc[UR20][R36.64+0xc80], R11 ;  /* 0x000c800b24007986 */ /* 0x0001e8000c101914 */
[----:B--2---:R0:W-:Y:S04]  /*1540*/  STG.E desc[UR20][R36.64+0x1000], R12 ;  /* 0x0010000c24007986 */ /* 0x0041e8000c101914 */
[----:B------:R0:W-:Y:S04]  /*1550*/  STG.E desc[UR20][R36.64+0x1080], R13 ;  /* 0x0010800d24007986 */ /* 0x0001e8000c101914 */
[----:B------:R0:W-:Y:S04]  /*1560*/  STG.E desc[UR20][R36.64+0x1400], R14 ;  /* 0x0014000e24007986 */ /* 0x0001e8000c101914 */
[----:B------:R0:W-:Y:S04]  /*1570*/  STG.E desc[UR20][R36.64+0x1480], R15 ;  /* 0x0014800f24007986 */ /* 0x0001e8000c101914 */
[----:B---3--:R0:W-:Y:S04]  /*1580*/  STG.E desc[UR20][R36.64+0x1800], R24 ;  /* 0x0018001824007986 */ /* 0x0081e8000c101914 */
[----:B------:R0:W-:Y:S04]  /*1590*/  STG.E desc[UR20][R36.64+0x1880], R25 ;  /* 0x0018801924007986 */ /* 0x0001e8000c101914 */
[----:B------:R0:W-:Y:S04]  /*15a0*/  STG.E desc[UR20][R36.64+0x1c00], R26 ;  /* 0x001c001a24007986 */ /* 0x0001e8000c101914 */
[----:B------:R0:W-:Y:S04]  /*15b0*/  STG.E desc[UR20][R36.64+0x1c80], R27 ;  /* 0x001c801b24007986 */ /* 0x0001e8000c101914 */
[----:B----4-:R0:W-:Y:S04]  /*15c0*/  STG.E desc[UR20][R36.64+0x2000], R20 ;  /* 0x0020001424007986 */ /* 0x0101e8000c101914 */
[----:B------:R0:W-:Y:S04]  /*15d0*/  STG.E desc[UR20][R36.64+0x2080], R21 ;  /* 0x0020801524007986 */ /* 0x0001e8000c101914 */
[----:B------:R0:W-:Y:S04]  /*15e0*/  STG.E desc[UR20][R36.64+0x2400], R22 ;  /* 0x0024001624007986 */ /* 0x0001e8000c101914 */
[----:B------:R0:W-:Y:S04]  /*15f0*/  STG.E desc[UR20][R36.64+0x2480], R23 ;  /* 0x0024801724007986 */ /* 0x0001e8000c101914 */
[----:B-----5:R0:W-:Y:S04]  /*1600*/  STG.E desc[UR20][R36.64+0x2800], R16 ;  /* 0x0028001024007986 */ /* 0x0201e8000c101914 */
[----:B------:R0:W-:Y:S04]  /*1610*/  STG.E desc[UR20][R36.64+0x2880], R17 ;  /* 0x0028801124007986 */ /* 0x0001e8000c101914 */
        /* <DEDUP_REMOVED lines=9> */
[----:B------:R0:W-:Y:S01]  /*16b0*/  STG.E desc[UR20][R38.64+0x3c80], R35 ;  /* 0x003c802326007986 */ /* 0x0001e2000c101914 */
[----:B------:R-:W-:Y:S06]  /*16c0*/  BAR.SYNC.DEFER_BLOCKING 0x0 ;  /* 0x0000000000007b1d */ /* 0x000fec0000010000 */
[----:B------:R-:W-:Y:S05]  /*16d0*/  @P1 BRA `(.L_x_8) ;  /* 0x00000000009c1947 */ /* 0x000fea0003800000 */
[----:B------:R-:W-:Y:S01]  /*16e0*/  NOP ;  /* 0x0000000000007918 */ /* 0x000fe20000000000 */
[----:B------:R-:W-:Y:S01]  /*16f0*/  UMOV UR4, 0x50 ;  /* 0x0000005000047882 */ /* 0x000fe20000000000 */
[----:B------:R-:W-:Y:S01]  /*1700*/  IMAD.U32 R0, RZ, RZ, UR13 ;  /* 0x0000000dff007e24 */ /* 0x000fe2000f8e00ff */
[----:B------:R-:W-:Y:S01]  /*1710*/  ULEA UR11, UR11, UR4, 0x18 ;  /* 0x000000040b0b7291 */ /* 0x000fe2000f8ec0ff */
[----:B------:R-:W-:Y:S02]  /*1720*/  IMAD.MOV.U32 R3, RZ, RZ, 0x3 ;  /* 0x00000003ff037424 */ /* 0x000fe400078e00ff */
[----:B0-----:R-:W-:Y:S01]  /*1730*/  IMAD.MOV.U32 R7, RZ, RZ, 0x1 ;  /* 0x00000001ff077424 */ /* 0x001fe200078e00ff */
[----:B------:R-:W-:-:S04]  /*1740*/  LOP3.LUT R0, R0, 0xffff, RZ, 0xc0, !PT ;  /* 0x0000ffff00007812 */ /* 0x000fc800078ec0ff */
[----:B------:R-:W-:Y:S01]  /*1750*/  SHF.R.U32.HI R0, RZ, 0x5, R0 ;  /* 0x00000005ff007819 */ /* 0x000fe20000011600 */
[----:B------:R-:W0:Y:S04]  /*1760*/  LDS R5, [UR11] ;  /* 0x0000000bff057984 */ /* 0x000e280008000800 */
[----:B------:R-:W-:Y:S01]  /*1770*/  VIADD R2, R0, 0x10 ;  /* 0x0000001000027836 */ /* 0x000fe20000000000 */
[----:B------:R-:W-:-:S04]  /*1780*/  SHF.L.U32 R0, R3, R0, RZ ;  /* 0x0000000003007219 */ /* 0x000fc800000006ff */
[----:B------:R-:W-:-:S04]  /*1790*/  SHF.L.U32 R3, R7, R2, RZ ;  /* 0x0000000207037219 */ /* 0x000fc800000006ff */
[----:B------:R-:W-:-:S04]  /*17a0*/  LOP3.LUT R0, R3, R0, RZ, 0xfc, !PT ;  /* 0x0000000003007212 */ /* 0x000fc800078efcff */
[C---:B------:R-:W-:Y:S02]  /*17b0*/  LOP3.LUT R2, R0.reuse, 0xffff, RZ, 0xc0, !PT ;  /* 0x0000ffff00027812 */ /* 0x040fe400078ec0ff */
[----:B0-----:R-:W-:-:S04]  /*17c0*/  LOP3.LUT R3, R0, 0xffff, R5, 0x80, !PT ;  /* 0x0000ffff00037812 */ /* 0x001fc800078e8005 */
[----:B------:R-:W-:-:S13]  /*17d0*/  ISETP.NE.AND P0, PT, R3, R2, PT ;  /* 0x000000020300720c */ /* 0x000fda0003f05270 */
[----:B------:R-:W-:Y:S05]  /*17e0*/  @P0 BRA `(.L_x_9) ;  /* 0x0000000000500947 */ /* 0x000fea0003800000 */
[----:B------:R-:W-:Y:S02]  /*17f0*/  SHF.R.U32.HI R5, RZ, 0x10, R5 ;  /* 0x00000010ff057819 */ /* 0x000fe40000011605 */
[----:B------:R-:W-:-:S04]  /*1800*/  SHF.R.U32.HI R2, RZ, 0x10, R0 ;  /* 0x00000010ff027819 */ /* 0x000fc80000011600 */
[----:B------:R-:W-:-:S04]  /*1810*/  LOP3.LUT R5, R5, R2, RZ, 0xc0, !PT ;  /* 0x0000000205057212 */ /* 0x000fc800078ec0ff */
[----:B------:R-:W-:-:S13]  /*1820*/  ISETP.NE.AND P0, PT, R5, R2, PT ;  /* 0x000000020500720c */ /* 0x000fda0003f05270 */
[----:B------:R-:W-:Y:S05]  /*1830*/  @P0 BRA `(.L_x_10) ;  /* 0x0000000000300947 */ /* 0x000fea0003800000 */
[----:B------:R-:W-:Y:S01]  /*1840*/  R2UR UR4, R0 ;  /* 0x00000000000472ca */ /* 0x000fe200000e0000 */
[----:B------:R-:W-:Y:S01]  /*1850*/  VOTEU.ANY UR5, UPT, PT ;  /* 0x0000000000057886 */ /* 0x000fe200038e0100 */
[----:B------:R-:W0:Y:S01]  /*1860*/  S2R R0, SR_LANEID ;  /* 0x0000000000007919 */ /* 0x000e220000000000 */
[----:B------:R-:W-:-:S10]  /*1870*/  UFLO.U32 UR5, UR5 ;  /* 0x00000005000572bd */ /* 0x000fd400080e0000 */
[----:B------:R-:W-:-:S06]  /*1880*/  ULOP3.LUT UR4, URZ, UR4, URZ, 0x33, !UPT ;  /* 0x00000004ff047292 */ /* 0x000fcc000f8e33ff */
[----:B------:R-:W-:-:S04]  /*1890*/  IMAD.U32 R2, RZ, RZ, UR4 ;  /* 0x00000004ff027e24 */ /* 0x000fc8000f8e00ff */
[----:B------:R-:W1:Y:S02]  /*18a0*/  REDUX UR6, R2 ;  /* 0x00000000020673c4 */ /* 0x000e640000000000 */
[----:B------:R2:W-:Y:S01]  /*18b0*/  UTCATOMSWS.AND URZ, UR4 ;  /* 0x0000000400ff79e3 */ /* 0x0005e20008000000 */
[----:B0-----:R-:W-:Y:S01]  /*18c0*/  ISETP.EQ.U32.AND P0, PT, R0, UR5, PT ;  /* 0x0000000500007c0c */ /* 0x001fe2000bf02070 */
[----:B-1----:R-:W-:-:S12]  /*18d0*/  IMAD.U32 R0, RZ, RZ, UR6 ;  /* 0x00000006ff007e24 */ /* 0x002fd8000f8e00ff */
[----:B------:R2:W-:Y:S01]  /*18e0*/  @P0 ATOMS.AND RZ, [UR11], R0 ;  /* 0x00000000ffff098c */ /* 0x0005e2000a80000b */
[----:B------:R-:W-:Y:S05]  /*18f0*/  BRA `(.L_x_8) ;  /* 0x0000000000147947 */ /* 0x000fea0003800000 */
.L_x_10:
[----:B------:R-:W-:-:S07]  /*1900*/  MOV R2, 0x1920 ;  /* 0x0000192000027802 */ /* 0x000fce0000000f00 */
[----:B------:R-:W-:Y:S05]  /*1910*/  CALL.REL.NOINC `($__internal_0_$__cuda_sm10x_tcgen05_guardrail_trap_col_being_dealloced_not_returned_by_alloc) ;  /* 0x0000000000207944 */ /* 0x000fea0003c00000 */
[----:B------:R-:W-:Y:S05]  /*1920*/  BRA `(.L_x_8) ;  /* 0x0000000000087947 */ /* 0x000fea0003800000 */
.L_x_9:
[----:B------:R-:W-:-:S07]  /*1930*/  MOV R2, 0x1950 ;  /* 0x0000195000027802 */ /* 0x000fce0000000f00 */
[----:B------:R-:W-:Y:S05]  /*1940*/  CALL.REL.NOINC `($__internal_2_$__cuda_sm10x_tcgen05_guardrail_trap_unallocated_columns_being_dealloced) ;  /* 0x00000000002c7944 */ /* 0x000fea0003c00000 */
.L_x_8:
[----:B------:R-:W-:Y:S01]  /*1950*/  NOP ;  /* 0x0000000000007918 */ /* 0x000fe20000000000 */
[----:B--2---:R-:W-:Y:S05]  /*1960*/  EXIT ;  /* 0x000000000000794d */ /* 0x004fea0003800000 */
.L_x_7:
[----:B------:R-:W0:Y:S02]  /*1970*/  SYNCS.PHASECHK.TRANS64.TRYWAIT P0, [UR12+0x4000], RZ ;  /* 0x004000ffff0075a7 */ /* 0x000e24000800110c */
[----:B0-----:R-:W-:Y:S05]  /*1980*/  @!P0 BRA `(.L_x_7) ;  /* 0xfffffffc00f88947 */ /* 0x001fea000383ffff */
[----:B------:R-:W-:Y:S05]  /*1990*/  BRA `(.L_x_11) ;  /* 0xfffffff400f87947 */ /* 0x000fea000383ffff */
        .weak           $__internal_0_$__cuda_sm10x_tcgen05_guardrail_trap_col_being_dealloced_not_returned_by_alloc
        .type           $__internal_0_$__cuda_sm10x_tcgen05_guardrail_trap_col_being_dealloced_not_returned_by_alloc,@function
        .size           $__internal_0_$__cuda_sm10x_tcgen05_guardrail_trap_col_being_dealloced_not_returned_by_alloc,($__internal_1_$__cuda_sm10x_tcgen05_guardrail_trap_phase_invalid_during_alloc - $__internal_0_$__cuda_sm10x_tcgen05_guardrail_trap_col_being_dealloced_not_returned_by_alloc)
$__internal_0_$__cuda_sm10x_tcgen05_guardrail_trap_col_being_dealloced_not_returned_by_alloc:
[----:B------:R-:W-:Y:S05]  /*19a0*/  BPT.TRAP 0x1 ;  /* 0x000000040000795c */ /* 0x000fea0000300000 */
[----:B------:R-:W-:-:S04]  /*19b0*/  IMAD.MOV.U32 R3, RZ, RZ, 0x0 ;  /* 0x00000000ff037424 */ /* 0x000fc800078e00ff */
[----:B------:R-:W-:Y:S05]  /*19c0*/  RET.REL.NODEC R2 `(gluon_mma) ;  /* 0xffffffe4028c7950 */ /* 0x000fea0003c3ffff */
        .weak           $__internal_1_$__cuda_sm10x_tcgen05_guardrail_trap_phase_invalid_during_alloc
        .type           $__internal_1_$__cuda_sm10x_tcgen05_guardrail_trap_phase_invalid_during_alloc,@function
        .size           $__internal_1_$__cuda_sm10x_tcgen05_guardrail_trap_phase_invalid_during_alloc,($__internal_2_$__cuda_sm10x_tcgen05_guardrail_trap_unallocated_columns_being_dealloced - $__internal_1_$__cuda_sm10x_tcgen05_guardrail_trap_phase_invalid_during_alloc)
$__internal_1_$__cuda_sm10x_tcgen05_guardrail_trap_phase_invalid_during_alloc:
[----:B------:R-:W-:Y:S05]  /*19d0*/  BPT.TRAP 0x1 ;  /* 0x000000040000795c */ /* 0x000fea0000300000 */
[----:B------:R-:W-:-:S04]  /*19e0*/  IMAD.MOV.U32 R3, RZ, RZ, 0x0 ;  /* 0x00000000ff037424 */ /* 0x000fc800078e00ff */
[----:B------:R-:W-:Y:S05]  /*19f0*/  RET.REL.NODEC R2 `(gluon_mma) ;  /* 0xffffffe402807950 */ /* 0x000fea0003c3ffff */
        .weak           $__internal_2_$__cuda_sm10x_tcgen05_guardrail_trap_unallocated_columns_being_dealloced
        .type           $__internal_2_$__cuda_sm10x_tcgen05_guardrail_trap_unallocated_columns_being_dealloced,@function
        .size           $__internal_2_$__cuda_sm10x_tcgen05_guardrail_trap_unallocated_columns_being_dealloced,(.L_x_15 - $__internal_2_$__cuda_sm10x_tcgen05_guardrail_trap_unallocated_columns_being_dealloced)
$__internal_2_$__cuda_sm10x_tcgen05_guardrail_trap_unallocated_columns_being_dealloced:
[----:B------:R-:W-:Y:S05]  /*1a00*/  BPT.TRAP 0x1 ;  /* 0x000000040000795c */ /* 0x000fea0000300000 */
[----:B------:R-:W-:-:S04]  /*1a10*/  IMAD.MOV.U32 R3, RZ, RZ, 0x0 ;  /* 0x00000000ff037424 */ /* 0x000fc800078e00ff */
[----:B------:R-:W-:Y:S05]  /*1a20*/  RET.REL.NODEC R2 `(gluon_mma) ;  /* 0xffffffe402747950 */ /* 0x000fea0003c3ffff */
.L_x_12:
[----:B------:R-:W-:-:S00]  /*1a30*/  BRA `(.L_x_12) ;  /* 0xfffffffc00fc7947 */ /* 0x000fc0000383ffff */
[----:B------:R-:W-:-:S00]  /*1a40*/  NOP ;  /* 0x0000000000007918 */ /* 0x000fc00000000000 */
        /* <DEDUP_REMOVED lines=11> */
.L_x_15:


//--------------------- .nv.shared.gluon_mma      --------------------------
	.section	.nv.shared.gluon_mma,"aw",@nobits
	.sectionflags	@""
	.align	16
	.zero		1024


//--------------------- .nv.shared.reserved.0     --------------------------
	.section	.nv.shared.reserved.0,"aw",@nobits
	.align	8
	.weak		__nv_reservedSMEM_offset_0_alias
	.size		__nv_reservedSMEM_offset_0_alias, 0, 64
	.other		__nv_reservedSMEM_offset_0_alias,@"STO_CUDA_RESERVED_SHARED STV_DEFAULT"
__nv_reservedSMEM_offset_0_alias:
	.zero		0
.nv.shared.reserved.0:
	.zero		64
	.weak		__nv_reservedSMEM_allocation_phase
	.type		__nv_reservedSMEM_allocation_phase,@object
	.size		__nv_reservedSMEM_allocation_phase,(.L_0 - __nv_reservedSMEM_allocation_phase)
__nv_reservedSMEM_allocation_phase:
	.zero		1
.L_0:
	.zero		7
	.weak		__nv_reservedSMEM_devtool_atexit_pc
	.type		__nv_reservedSMEM_devtool_atexit_pc,@object
	.size		__nv_reservedSMEM_devtool_atexit_pc,(__nv_reservedSMEM_allocation_mask - __nv_reservedSMEM_devtool_atexit_pc)
__nv_reservedSMEM_devtool_atexit_pc:
	.zero		8
	.weak		__nv_reservedSMEM_allocation_mask
	.type		__nv_reservedSMEM_allocation_mask,@object
	.size		__nv_reservedSMEM_allocation_mask,(.L_2 - __nv_reservedSMEM_allocation_mask)
__nv_reservedSMEM_allocation_mask:
	.zero		4
.L_2:


//--------------------- .nv.constant0.gluon_mma   --------------------------
	.section	.nv.constant0.gluon_mma,"a",@progbits
	.sectionflags	@""
	.align	4
.nv.constant0.gluon_mma:
	.zero		936


//--------------------- SYMBOLS --------------------------

	.type		.nv.reservedSmem.offset0,@object
	.size		.nv.reservedSmem.offset0,0x4
	.type		.nv.reservedSmem.cap,@object
	.size		.nv.reservedSmem.cap,0x4
